//
// Generated by NVIDIA NVVM Compiler
//
// Compiler Build ID: CL-36424714
// Cuda compilation tools, release 13.0, V13.0.88
// Based on NVVM 20.0.0
//

.version 9.0
.target sm_100
.address_size 64

	// .globl	_Z15flush_l2_kernelPfi

.visible .entry _Z15flush_l2_kernelPfi(
	.param .u64 .ptr .align 1 _Z15flush_l2_kernelPfi_param_0,
	.param .u32 _Z15flush_l2_kernelPfi_param_1
)
{
	.local .align 4 .b8 	__local_depot0[4];
	.reg .b64 	%SP;
	.reg .b64 	%SPL;
	.reg .pred 	%p<2>;
	.reg .b32 	%r<6>;
	.reg .b32 	%f<2>;
	.reg .b64 	%rd<7>;

	mov.u64 	%SPL, __local_depot0;
	ld.param.u64 	%rd1, [_Z15flush_l2_kernelPfi_param_0];
	ld.param.u32 	%r2, [_Z15flush_l2_kernelPfi_param_1];
	mov.u32 	%r3, %ctaid.x;
	mov.u32 	%r4, %ntid.x;
	mov.u32 	%r5, %tid.x;
	mad.lo.s32 	%r1, %r3, %r4, %r5;
	setp.ge.s32 	%p1, %r1, %r2;
	@%p1 bra 	$L__BB0_2;
	cvta.to.global.u64 	%rd2, %rd1;
	mul.wide.s32 	%rd3, %r1, 4;
	add.s64 	%rd4, %rd2, %rd3;
	ld.global.nc.f32 	%f1, [%rd4];
	add.u64 	%rd6, %SPL, 0;
	st.local.f32 	[%rd6], %f1;
$L__BB0_2:
	ret;

}


// ===== COMPILED SASS (sm_100) =====

	.target	sm_100

	.elftype	@"ET_EXEC"


//--------------------- .note.nv.tkinfo           --------------------------
	.section	.note.nv.tkinfo,"",@"SHT_NOTE"
	.sectionflags	@"SHF_NOTE_NV_TKINFO"
	.tkinfo
        /*0018*/ 	.word	0x00000002
        /*0030*/ 	.string	""
        /*0030*/ 	.string	"ptxas"
        /*0030*/ 	.string	"Cuda compilation tools, release 13.0, V13.0.88"
        /*0030*/ 	.string	"Build cuda_13.0.r13.0/compiler.36424714_0"
        /*0030*/ 	.string	"-arch sm_100 -m 64 "



//--------------------- .note.nv.cuinfo           --------------------------
	.section	.note.nv.cuinfo,"",@"SHT_NOTE"
	.sectionflags	@"SHF_NOTE_NV_CUINFO"
        /*0018*/ 	.short	0x0002
        /*001a*/ 	.short	0x0064
        /*001c*/ 	.short	0x0082
	.zero		2


//--------------------- .nv.info                  --------------------------
	.section	.nv.info,"",@"SHT_CUDA_INFO"
	.align	4


	//----- nvinfo : EIATTR_REGCOUNT
	.align		4
        /*0000*/ 	.byte	0x04, 0x2f
        /*0002*/ 	.short	(.L_1 - .L_0)
	.align		4
.L_0:
        /*0004*/ 	.word	index@(_Z15flush_l2_kernelPfi)
        /*0008*/ 	.word	0x00000006


	//----- nvinfo : EIATTR_FRAME_SIZE
	.align		4
.L_1:
        /*000c*/ 	.byte	0x04, 0x11
        /*000e*/ 	.short	(.L_3 - .L_2)
	.align		4
.L_2:
        /*0010*/ 	.word	index@(_Z15flush_l2_kernelPfi)
        /*0014*/ 	.word	0x00000000


	//----- nvinfo : EIATTR_MIN_STACK_SIZE
	.align		4
.L_3:
        /*0018*/ 	.byte	0x04, 0x12
        /*001a*/ 	.short	(.L_5 - .L_4)
	.align		4
.L_4:
        /*001c*/ 	.word	index@(_Z15flush_l2_kernelPfi)
        /*0020*/ 	.word	0x00000000
.L_5:


//--------------------- .nv.compat                --------------------------
	.section	.nv.compat,"",@"SHT_CUDA_COMPAT_INFO"
	.align	4
        /*0000*/ 	.byte	0x02, 0x09, 0x00, 0x00, 0x02, 0x02, 0x01, 0x00, 0x02, 0x05, 0x05, 0x00, 0x03, 0x07, 0x01, 0x01
        /*0010*/ 	.byte	0x02, 0x03, 0x00, 0x00, 0x02, 0x06, 0x01, 0x00, 0x04, 0x0b, 0x08, 0x00, 0x09, 0x00, 0x00, 0x00
        /*0020*/ 	.byte	0x00, 0x00, 0x00, 0x00


//--------------------- .nv.info._Z15flush_l2_kernelPfi --------------------------
	.section	.nv.info._Z15flush_l2_kernelPfi,"",@"SHT_CUDA_INFO"
	.sectionflags	@""
	.align	4


	//----- nvinfo : EIATTR_CUDA_API_VERSION
	.align		4
        /*0000*/ 	.byte	0x04, 0x37
        /*0002*/ 	.short	(.L_7 - .L_6)
.L_6:
        /*0004*/ 	.word	0x00000082


	//----- nvinfo : EIATTR_KPARAM_INFO
	.align		4
.L_7:
        /*0008*/ 	.byte	0x04, 0x17
        /*000a*/ 	.short	(.L_9 - .L_8)
.L_8:
        /*000c*/ 	.word	0x00000000
        /*0010*/ 	.short	0x0001
        /*0012*/ 	.short	0x0008
        /*0014*/ 	.byte	0x00, 0xf0, 0x11, 0x00


	//----- nvinfo : EIATTR_KPARAM_INFO
	.align		4
.L_9:
        /*0018*/ 	.byte	0x04, 0x17
        /*001a*/ 	.short	(.L_11 - .L_10)
.L_10:
        /*001c*/ 	.word	0x00000000
        /*0020*/ 	.short	0x0000
        /*0022*/ 	.short	0x0000
        /*0024*/ 	.byte	0x00, 0xf5, 0x21, 0x00


	//----- nvinfo : EIATTR_SPARSE_MMA_MASK
	.align		4
.L_11:
        /*0028*/ 	.byte	0x03, 0x50
        /*002a*/ 	.short	0x0000


	//----- nvinfo : EIATTR_MAXREG_COUNT
	.align		4
        /*002c*/ 	.byte	0x03, 0x1b
        /*002e*/ 	.short	0x00ff


	//----- nvinfo : EIATTR_MERCURY_ISA_VERSION
	.align		4
        /*0030*/ 	.byte	0x03, 0x5f
        /*0032*/ 	.short	0x0101


	//----- nvinfo : EIATTR_VRC_CTA_INIT_COUNT
	.align		4
        /*0034*/ 	.byte	0x02, 0x4a
	.zero		1
	.zero		1


	//----- nvinfo : EIATTR_EXIT_INSTR_OFFSETS
	.align		4
        /*0038*/ 	.byte	0x04, 0x1c
        /*003a*/ 	.short	(.L_13 - .L_12)


	//   ....[0]....
.L_12:
        /*003c*/ 	.word	0x00000070


	//   ....[1]....
        /*0040*/ 	.word	0x00000080


	//----- nvinfo : EIATTR_CBANK_PARAM_SIZE
	.align		4
.L_13:
        /*0044*/ 	.byte	0x03, 0x19
        /*0046*/ 	.short	0x000c


	//----- nvinfo : EIATTR_PARAM_CBANK
	.align		4
        /*0048*/ 	.byte	0x04, 0x0a
        /*004a*/ 	.short	(.L_15 - .L_14)
	.align		4
.L_14:
        /*004c*/ 	.word	index@(.nv.constant0._Z15flush_l2_kernelPfi)
        /*0050*/ 	.short	0x0380
        /*0052*/ 	.short	0x000c


	//----- nvinfo : EIATTR_SW_WAR
	.align		4
.L_15:
        /*0054*/ 	.byte	0x04, 0x36
        /*0056*/ 	.short	(.L_17 - .L_16)
.L_16:
        /*0058*/ 	.word	0x00000008
.L_17:


//--------------------- .nv.callgraph             --------------------------
	.section	.nv.callgraph,"",@"SHT_CUDA_CALLGRAPH"
	.align	4
	.sectionentsize	8
	.align		4
        /*0000*/ 	.word	0x00000000
	.align		4
        /*0004*/ 	.word	0xffffffff
	.align		4
        /*0008*/ 	.word	0x00000000
	.align		4
        /*000c*/ 	.word	0xfffffffe
	.align		4
        /*0010*/ 	.word	0x00000000
	.align		4
        /*0014*/ 	.word	0xfffffffd
	.align		4
        /*0018*/ 	.word	0x00000000
	.align		4
        /*001c*/ 	.word	0xfffffffc


//--------------------- .text._Z15flush_l2_kernelPfi --------------------------
	.section	.text._Z15flush_l2_kernelPfi,"ax",@progbits
	.align	128
        .global         _Z15flush_l2_kernelPfi
        .type           _Z15flush_l2_kernelPfi,@function
        .size           _Z15flush_l2_kernelPfi,(.L_x_1 - _Z15flush_l2_kernelPfi)
        .other          _Z15flush_l2_kernelPfi,@"STO_CUDA_ENTRY STV_DEFAULT"
_Z15flush_l2_kernelPfi:
.text._Z15flush_l2_kernelPfi:
[----:B------:R-:W-:Y:S01]  /*0000*/  LDC R1, c[0x0][0x37c] ;  /* 0x0000df00ff017b82 */ /* 0x000fe20000000800 */
[----:B------:R-:W0:Y:S07]  /*0010*/  S2R R3, SR_TID.X ;  /* 0x0000000000037919 */ /* 0x000e2e0000002100 */
[----:B------:R-:W0:Y:S01]  /*0020*/  S2UR UR4, SR_CTAID.X ;  /* 0x00000000000479c3 */ /* 0x000e220000002500 */
[----:B------:R-:W1:Y:S07]  /*0030*/  LDCU UR5, c[0x0][0x388] ;  /* 0x00007100ff0577ac */ /* 0x000e6e0008000800 */
[----:B------:R-:W0:Y:S02]  /*0040*/  LDC R0, c[0x0][0x360] ;  /* 0x0000d800ff007b82 */ /* 0x000e240000000800 */
[----:B0-----:R-:W-:-:S05]  /*0050*/  IMAD R0, R0, UR4, R3 ;  /* 0x0000000400007c24 */ /* 0x001fca000f8e0203 */
[----:B-1----:R-:W-:-:S13]  /*0060*/  ISETP.GE.AND P0, PT, R0, UR5, PT ;  /* 0x0000000500007c0c */ /* 0x002fda000bf06270 */
[----:B------:R-:W-:Y:S05]  /*0070*/  @P0 EXIT ;  /* 0x000000000000094d */ /* 0x000fea0003800000 */
[----:B------:R-:W-:Y:S05]  /*0080*/  EXIT ;  /* 0x000000000000794d */ /* 0x000fea0003800000 */
.L_x_0:
[----:B------:R-:W-:-:S00]  /*0090*/  BRA `(.L_x_0) ;  /* 0xfffffffc00fc7947 */ /* 0x000fc0000383ffff */
[----:B------:R-:W-:-:S00]  /*00a0*/  NOP ;  /* 0x0000000000007918 */ /* 0x000fc00000000000 */
        /* <DEDUP_REMOVED lines=13> */
.L_x_1:


//--------------------- .nv.shared.reserved.0     --------------------------
	.section	.nv.shared.reserved.0,"aw",@nobits
	.weak		__nv_reservedSMEM_offset_0_alias
	.size		__nv_reservedSMEM_offset_0_alias, 0, 64
	.other		__nv_reservedSMEM_offset_0_alias,@"STO_CUDA_RESERVED_SHARED STV_DEFAULT"
__nv_reservedSMEM_offset_0_alias:
	.zero		0
	.zero		64


//--------------------- .nv.constant0._Z15flush_l2_kernelPfi --------------------------
	.section	.nv.constant0._Z15flush_l2_kernelPfi,"a",@progbits
	.sectionflags	@""
	.align	4
.nv.constant0._Z15flush_l2_kernelPfi:
	.zero		908


//--------------------- SYMBOLS --------------------------

	.type		.nv.reservedSmem.offset0,@object
	.size		.nv.reservedSmem.offset0,0x4
